	.headerflags	@"EF_CUDA_TEXMODE_UNIFIED EF_CUDA_64BIT_ADDRESS EF_CUDA_ACCELERATORS EF_CUDA_SM90 EF_CUDA_VIRTUAL_SM(EF_CUDA_SM90)"
	.elftype	@"ET_EXEC"


//--------------------- .nv.info                  --------------------------
	.section	.nv.info,"",@"SHT_CUDA_INFO"
	.align	4


	//----- nvinfo : EIATTR_REGCOUNT
	.align		4
        /*0000*/ 	.byte	0x04, 0x2f
        /*0002*/ 	.short	(.L_3 - .L_2)
	.align		4
.L_2:
        /*0004*/ 	.word	index@(triton_poi_fused__native_batch_norm_legit_no_training_8)
        /*0008*/ 	.word	0x00000016


	//----- nvinfo : EIATTR_MIN_STACK_SIZE
	.align		4
.L_3:
        /*000c*/ 	.byte	0x04, 0x12
        /*000e*/ 	.short	(.L_5 - .L_4)
	.align		4
.L_4:
        /*0010*/ 	.word	index@(triton_poi_fused__native_batch_norm_legit_no_training_8)
        /*0014*/ 	.word	0x00000000


	//----- nvinfo : EIATTR_FRAME_SIZE
	.align		4
.L_5:
        /*0018*/ 	.byte	0x04, 0x11
        /*001a*/ 	.short	(.L_7 - .L_6)
	.align		4
.L_6:
        /*001c*/ 	.word	index@(triton_poi_fused__native_batch_norm_legit_no_training_8)
        /*0020*/ 	.word	0x00000000


	//----- nvinfo : EIATTR_MIN_STACK_SIZE
	.align		4
.L_7:
        /*0024*/ 	.byte	0x04, 0x12
        /*0026*/ 	.short	(.L_9 - .L_8)
	.align		4
.L_8:
        /*0028*/ 	.word	index@(triton_poi_fused__native_batch_norm_legit_no_training_8)
        /*002c*/ 	.word	0x00000000
.L_9:


//--------------------- .nv.info.triton_poi_fused__native_batch_norm_legit_no_training_8 --------------------------
	.section	.nv.info.triton_poi_fused__native_batch_norm_legit_no_training_8,"",@"SHT_CUDA_INFO"
	.sectionflags	@""
	.align	4


	//----- nvinfo : EIATTR_CUDA_API_VERSION
	.align		4
        /*0000*/ 	.byte	0x04, 0x37
        /*0002*/ 	.short	(.L_11 - .L_10)
.L_10:
        /*0004*/ 	.word	0x0000007c


	//----- nvinfo : EIATTR_KPARAM_INFO
	.align		4
.L_11:
        /*0008*/ 	.byte	0x04, 0x17
        /*000a*/ 	.short	(.L_13 - .L_12)
.L_12:
        /*000c*/ 	.word	0x00000000
        /*0010*/ 	.short	0x0006
        /*0012*/ 	.short	0x0030
        /*0014*/ 	.byte	0x00, 0xf0, 0x11, 0x00


	//----- nvinfo : EIATTR_KPARAM_INFO
	.align		4
.L_13:
        /*0018*/ 	.byte	0x04, 0x17
        /*001a*/ 	.short	(.L_15 - .L_14)
.L_14:
        /*001c*/ 	.word	0x00000000
        /*0020*/ 	.short	0x0005
        /*0022*/ 	.short	0x0028
        /*0024*/ 	.byte	0x00, 0xf4, 0x21, 0x00


	//----- nvinfo : EIATTR_KPARAM_INFO
	.align		4
.L_15:
        /*0028*/ 	.byte	0x04, 0x17
        /*002a*/ 	.short	(.L_17 - .L_16)
.L_16:
        /*002c*/ 	.word	0x00000000
        /*0030*/ 	.short	0x0004
        /*0032*/ 	.short	0x0020
        /*0034*/ 	.byte	0x00, 0xf4, 0x21, 0x00


	//----- nvinfo : EIATTR_KPARAM_INFO
	.align		4
.L_17:
        /*0038*/ 	.byte	0x04, 0x17
        /*003a*/ 	.short	(.L_19 - .L_18)
.L_18:
        /*003c*/ 	.word	0x00000000
        /*0040*/ 	.short	0x0003
        /*0042*/ 	.short	0x0018
        /*0044*/ 	.byte	0x00, 0xf4, 0x21, 0x00


	//----- nvinfo : EIATTR_KPARAM_INFO
	.align		4
.L_19:
        /*0048*/ 	.byte	0x04, 0x17
        /*004a*/ 	.short	(.L_21 - .L_20)
.L_20:
        /*004c*/ 	.word	0x00000000
        /*0050*/ 	.short	0x0002
        /*0052*/ 	.short	0x0010
        /*0054*/ 	.byte	0x00, 0xf4, 0x21, 0x00


	//----- nvinfo : EIATTR_KPARAM_INFO
	.align		4
.L_21:
        /*0058*/ 	.byte	0x04, 0x17
        /*005a*/ 	.short	(.L_23 - .L_22)
.L_22:
        /*005c*/ 	.word	0x00000000
        /*0060*/ 	.short	0x0001
        /*0062*/ 	.short	0x0008
        /*0064*/ 	.byte	0x00, 0xf4, 0x21, 0x00


	//----- nvinfo : EIATTR_KPARAM_INFO
	.align		4
.L_23:
        /*0068*/ 	.byte	0x04, 0x17
        /*006a*/ 	.short	(.L_25 - .L_24)
.L_24:
        /*006c*/ 	.word	0x00000000
        /*0070*/ 	.short	0x0000
        /*0072*/ 	.short	0x0000
        /*0074*/ 	.byte	0x00, 0xf4, 0x21, 0x00


	//----- nvinfo : EIATTR_SPARSE_MMA_MASK
	.align		4
.L_25:
        /*0078*/ 	.byte	0x03, 0x50
        /*007a*/ 	.short	0x0000


	//----- nvinfo : EIATTR_MAXREG_COUNT
	.align		4
        /*007c*/ 	.byte	0x03, 0x1b
        /*007e*/ 	.short	0x00ff


	//----- nvinfo : EIATTR_EXIT_INSTR_OFFSETS
	.align		4
        /*0080*/ 	.byte	0x04, 0x1c
        /*0082*/ 	.short	(.L_27 - .L_26)


	//   ....[0]....
.L_26:
        /*0084*/ 	.word	0x00000440


	//   ....[1]....
        /*0088*/ 	.word	0x00000460


	//----- nvinfo : EIATTR_REQNTID
	.align		4
.L_27:
        /*008c*/ 	.byte	0x04, 0x10
        /*008e*/ 	.short	(.L_29 - .L_28)
.L_28:
        /*0090*/ 	.word	0x00000080
        /*0094*/ 	.word	0x00000001
        /*0098*/ 	.word	0x00000001


	//----- nvinfo : EIATTR_CBANK_PARAM_SIZE
	.align		4
.L_29:
        /*009c*/ 	.byte	0x03, 0x19
        /*009e*/ 	.short	0x0034


	//----- nvinfo : EIATTR_PARAM_CBANK
	.align		4
        /*00a0*/ 	.byte	0x04, 0x0a
        /*00a2*/ 	.short	(.L_31 - .L_30)
	.align		4
.L_30:
        /*00a4*/ 	.word	index@(.nv.constant0.triton_poi_fused__native_batch_norm_legit_no_training_8)
        /*00a8*/ 	.short	0x0210
        /*00aa*/ 	.short	0x0034


	//----- nvinfo : EIATTR_SW_WAR
	.align		4
.L_31:
        /*00ac*/ 	.byte	0x04, 0x36
        /*00ae*/ 	.short	(.L_33 - .L_32)
.L_32:
        /*00b0*/ 	.word	0x00000008
.L_33:


//--------------------- .nv.callgraph             --------------------------
	.section	.nv.callgraph,"",@"SHT_CUDA_CALLGRAPH"
	.align	4
	.sectionentsize	8
	.align		4
        /*0000*/ 	.word	0x00000000
	.align		4
        /*0004*/ 	.word	0xffffffff
	.align		4
        /*0008*/ 	.word	0x00000000
	.align		4
        /*000c*/ 	.word	0xfffffffe
	.align		4
        /*0010*/ 	.word	0x00000000
	.align		4
        /*0014*/ 	.word	0xfffffffd
	.align		4
        /*0018*/ 	.word	0x00000000
	.align		4
        /*001c*/ 	.word	0xfffffffc


//--------------------- .nv.constant4             --------------------------
	.section	.nv.constant4,"a",@progbits
	.align	8
	.align		8
.nv.constant4:
        /*0000*/ 	.dword	_$_str
	.align		8
        /*0008*/ 	.dword	_$_str_$_2


//--------------------- .text.triton_poi_fused__native_batch_norm_legit_no_training_8 --------------------------
	.section	.text.triton_poi_fused__native_batch_norm_legit_no_training_8,"ax",@progbits
	.align	128
        .global         triton_poi_fused__native_batch_norm_legit_no_training_8
        .type           triton_poi_fused__native_batch_norm_legit_no_training_8,@function
        .size           triton_poi_fused__native_batch_norm_legit_no_training_8,(.L_x_1 - triton_poi_fused__native_batch_norm_legit_no_training_8)
        .other          triton_poi_fused__native_batch_norm_legit_no_training_8,@"STO_CUDA_ENTRY STV_DEFAULT"
triton_poi_fused__native_batch_norm_legit_no_training_8:
.text.triton_poi_fused__native_batch_norm_legit_no_training_8:
[----:B------:R-:W0:Y:S01]  /*0000*/  LDC R1, c[0x0][0x28] ;  /* 0x00000a00ff017b82 */ /* 0x000e220000000800 */
[----:B------:R-:W1:Y:S07]  /*0010*/  S2R R0, SR_TID.X ;  /* 0x0000000000007919 */ /* 0x000e6e0000002100 */
[----:B------:R-:W2:Y:S01]  /*0020*/  LDC.64 R8, c[0x0][0x220] ;  /* 0x00008800ff087b82 */ /* 0x000ea20000000a00 */
[----:B------:R-:W-:Y:S01]  /*0030*/  ULDC.64 UR4, c[0x0][0x208] ;  /* 0x0000820000047ab9 */ /* 0x000fe20000000a00 */
[----:B------:R-:W3:Y:S06]  /*0040*/  S2R R5, SR_CTAID.X ;  /* 0x0000000000057919 */ /* 0x000eec0000002500 */
[----:B------:R-:W4:Y:S08]  /*0050*/  LDC.64 R14, c[0x0][0x218] ;  /* 0x00008600ff0e7b82 */ /* 0x000f300000000a00 */
[----:B------:R-:W5:Y:S08]  /*0060*/  LDC.64 R12, c[0x0][0x210] ;  /* 0x00008400ff0c7b82 */ /* 0x000f700000000a00 */
[----:B------:R-:W4:Y:S01]  /*0070*/  LDC.64 R16, c[0x0][0x228] ;  /* 0x00008a00ff107b82 */ /* 0x000f220000000a00 */
[----:B-1----:R-:W-:-:S07]  /*0080*/  SHF.L.U32 R0, R0, 0x1, RZ ;  /* 0x0000000100007819 */ /* 0x002fce00000006ff */
[----:B------:R-:W1:Y:S01]  /*0090*/  LDC.64 R18, c[0x0][0x230] ;  /* 0x00008c00ff127b82 */ /* 0x000e620000000a00 */
[----:B---3--:R-:W-:Y:S02]  /*00a0*/  SHF.R.S32.HI R3, RZ, 0x17, R5 ;  /* 0x00000017ff037819 */ /* 0x008fe40000011405 */
[----:B------:R-:W-:Y:S02]  /*00b0*/  LOP3.LUT R0, R0, 0xfe, RZ, 0xc0, !PT ;  /* 0x000000fe00007812 */ /* 0x000fe400078ec0ff */
[----:B------:R-:W-:Y:S02]  /*00c0*/  SGXT R3, R3, 0x1 ;  /* 0x000000010303781a */ /* 0x000fe40000000200 */
[----:B------:R-:W-:Y:S02]  /*00d0*/  LEA R0, R5, R0, 0x8 ;  /* 0x0000000005007211 */ /* 0x000fe400078e40ff */
[----:B------:R-:W-:Y:S02]  /*00e0*/  CS2R R4, SRZ ;  /* 0x0000000000047805 */ /* 0x000fe4000001ff00 */
[----:B------:R-:W-:-:S02]  /*00f0*/  LEA.HI R3, R3, R0, RZ, 0x6 ;  /* 0x0000000003037211 */ /* 0x000fc400078f30ff */
[----:B------:R-:W-:Y:S02]  /*0100*/  ISETP.GE.AND P4, PT, R0, 0x400, PT ;  /* 0x000004000000780c */ /* 0x000fe40003f86270 */
[----:B------:R-:W-:-:S04]  /*0110*/  SHF.R.S32.HI R3, RZ, 0x6, R3 ;  /* 0x00000006ff037819 */ /* 0x000fc80000011403 */
[----:B------:R-:W-:-:S04]  /*0120*/  LEA.HI R2, R3, R3, RZ, 0x2 ;  /* 0x0000000303027211 */ /* 0x000fc800078f10ff */
[----:B------:R-:W-:-:S04]  /*0130*/  LOP3.LUT R2, R2, 0xfffffffc, RZ, 0xc0, !PT ;  /* 0xfffffffc02027812 */ /* 0x000fc800078ec0ff */
[----:B------:R-:W-:-:S05]  /*0140*/  IADD3 R11, R3, -R2, RZ ;  /* 0x80000002030b7210 */ /* 0x000fca0007ffe0ff */
[----:B--2---:R-:W-:-:S05]  /*0150*/  IMAD.WIDE R8, R11, 0x4, R8 ;  /* 0x000000040b087825 */ /* 0x004fca00078e0208 */
[----:B------:R-:W2:Y:S04]  /*0160*/  @!P4 LDG.E.EL R4, desc[UR4][R8.64] ;  /* 0x000000040804c981 */ /* 0x000ea8000c2e1900 */
[----:B------:R3:W2:Y:S01]  /*0170*/  @!P4 LDG.E.EL R5, desc[UR4][R8.64] ;  /* 0x000000040805c981 */ /* 0x0006a2000c2e1900 */
[----:B------:R-:W-:Y:S02]  /*0180*/  CS2R R6, SRZ ;  /* 0x0000000000067805 */ /* 0x000fe4000001ff00 */
[----:B------:R-:W-:Y:S01]  /*0190*/  CS2R R2, SRZ ;  /* 0x0000000000027805 */ /* 0x000fe2000001ff00 */
[----:B----4-:R-:W-:-:S04]  /*01a0*/  IMAD.WIDE R14, R11, 0x4, R14 ;  /* 0x000000040b0e7825 */ /* 0x010fc800078e020e */
[----:B-----5:R-:W-:Y:S01]  /*01b0*/  IMAD.WIDE R12, R0, 0x4, R12 ;  /* 0x00000004000c7825 */ /* 0x020fe200078e020c */
[----:B------:R-:W4:Y:S04]  /*01c0*/  @!P4 LDG.E.EL R6, desc[UR4][R14.64] ;  /* 0x000000040e06c981 */ /* 0x000f28000c2e1900 */
[----:B------:R-:W4:Y:S01]  /*01d0*/  @!P4 LDG.E.64 R2, desc[UR4][R12.64] ;  /* 0x000000040c02c981 */ /* 0x000f22000c1e1b00 */
[C---:B0-----:R-:W-:Y:S01]  /*01e0*/  IMAD.WIDE R16, R11.reuse, 0x4, R16 ;  /* 0x000000040b107825 */ /* 0x041fe200078e0210 */
[----:B---3--:R-:W-:Y:S02]  /*01f0*/  CS2R R8, SRZ ;  /* 0x0000000000087805 */ /* 0x008fe4000001ff00 */
[----:B------:R0:W3:Y:S01]  /*0200*/  @!P4 LDG.E.EL R7, desc[UR4][R14.64] ;  /* 0x000000040e07c981 */ /* 0x0000e2000c2e1900 */
[----:B-1----:R-:W-:Y:S01]  /*0210*/  IMAD.WIDE R18, R11, 0x4, R18 ;  /* 0x000000040b127825 */ /* 0x002fe200078e0212 */
[----:B------:R-:W-:-:S04]  /*0220*/  CS2R R10, SRZ ;  /* 0x00000000000a7805 */ /* 0x000fc8000001ff00 */
[----:B------:R-:W5:Y:S04]  /*0230*/  @!P4 LDG.E.EL R8, desc[UR4][R18.64] ;  /* 0x000000041208c981 */ /* 0x000f68000c2e1900 */
[----:B------:R-:W5:Y:S04]  /*0240*/  @!P4 LDG.E.EL R11, desc[UR4][R16.64] ;  /* 0x00000004100bc981 */ /* 0x000f68000c2e1900 */
[----:B------:R-:W3:Y:S04]  /*0250*/  @!P4 LDG.E.EL R10, desc[UR4][R16.64] ;  /* 0x00000004100ac981 */ /* 0x000ee8000c2e1900 */
[----:B------:R-:W3:Y:S01]  /*0260*/  @!P4 LDG.E.EL R9, desc[UR4][R18.64] ;  /* 0x000000041209c981 */ /* 0x000ee2000c2e1900 */
[----:B0-----:R-:W-:Y:S01]  /*0270*/  HFMA2.MMA R15, -RZ, RZ, 1.625, 0 ;  /* 0x3e800000ff0f7435 */ /* 0x001fe200000001ff */
[----:B--2---:R-:W-:Y:S01]  /*0280*/  FADD R4, R4, 9.9999997473787516356e-06 ;  /* 0x3727c5ac04047421 */ /* 0x004fe20000000000 */
[----:B------:R-:W-:-:S03]  /*0290*/  FADD R12, R5, 9.9999997473787516356e-06 ;  /* 0x3727c5ac050c7421 */ /* 0x000fc60000000000 */
[----:B------:R0:W1:Y:S08]  /*02a0*/  MUFU.SQRT R13, R4 ;  /* 0x00000004000d7308 */ /* 0x0000700000002000 */
[----:B------:R-:W2:Y:S01]  /*02b0*/  MUFU.SQRT R14, R12 ;  /* 0x0000000c000e7308 */ /* 0x000ea20000002000 */
[----:B0-----:R-:W0:Y:S01]  /*02c0*/  LDC.64 R4, c[0x0][0x238] ;  /* 0x00008e00ff047b82 */ /* 0x001e220000000a00 */
[----:B-1----:R-:W-:-:S02]  /*02d0*/  FSETP.GT.AND P0, PT, R13, 8.50705917302346158658e+37, PT ;  /* 0x7e8000000d00780b */ /* 0x002fc40003f04000 */
[----:B------:R-:W-:Y:S02]  /*02e0*/  FSETP.GEU.AND P2, PT, R13, 1.175494350822287508e-38, PT ;  /* 0x008000000d00780b */ /* 0x000fe40003f4e000 */
[C---:B--2---:R-:W-:Y:S02]  /*02f0*/  FSETP.GT.AND P1, PT, R14.reuse, 8.50705917302346158658e+37, PT ;  /* 0x7e8000000e00780b */ /* 0x044fe40003f24000 */
[----:B------:R-:W-:-:S07]  /*0300*/  FSETP.GEU.AND P3, PT, R14, 1.175494350822287508e-38, PT ;  /* 0x008000000e00780b */ /* 0x000fce0003f6e000 */
[----:B------:R-:W-:-:S04]  /*0310*/  @P0 FMUL R13, R13, 0.25 ;  /* 0x3e8000000d0d0820 */ /* 0x000fc80000400000 */
[----:B------:R-:W-:Y:S01]  /*0320*/  @!P2 FMUL R13, R13, 16777216 ;  /* 0x4b8000000d0da820 */ /* 0x000fe20000400000 */
[----:B------:R-:W-:-:S04]  /*0330*/  @P1 FMUL R14, R14, 0.25 ;  /* 0x3e8000000e0e1820 */ /* 0x000fc80000400000 */
[----:B------:R-:W-:Y:S01]  /*0340*/  @!P3 FMUL R14, R14, 16777216 ;  /* 0x4b8000000e0eb820 */ /* 0x000fe20000400000 */
[----:B------:R-:W1:Y:S01]  /*0350*/  MUFU.RCP R13, R13 ;  /* 0x0000000d000d7308 */ /* 0x000e620000001000 */
[----:B------:R-:W-:-:S07]  /*0360*/  FSEL R12, R15, 1, P0 ;  /* 0x3f8000000f0c7808 */ /* 0x000fce0000000000 */
[----:B------:R-:W2:Y:S01]  /*0370*/  MUFU.RCP R14, R14 ;  /* 0x0000000e000e7308 */ /* 0x000ea20000001000 */
[----:B------:R-:W-:Y:S01]  /*0380*/  FSEL R15, R15, 1, P1 ;  /* 0x3f8000000f0f7808 */ /* 0x000fe20000800000 */
[----:B------:R-:W-:Y:S01]  /*0390*/  @!P2 FMUL R12, R12, 16777216 ;  /* 0x4b8000000c0ca820 */ /* 0x000fe20000400000 */
[----:B----4-:R-:W-:-:S03]  /*03a0*/  FADD R3, -R6, R3 ;  /* 0x0000000306037221 */ /* 0x010fc60000000100 */
[----:B------:R-:W-:Y:S01]  /*03b0*/  @!P3 FMUL R15, R15, 16777216 ;  /* 0x4b8000000f0fb820 */ /* 0x000fe20000400000 */
[----:B---3--:R-:W-:Y:S01]  /*03c0*/  FADD R2, -R7, R2 ;  /* 0x0000000207027221 */ /* 0x008fe20000000100 */
[----:B-1----:R-:W-:Y:S02]  /*03d0*/  FMUL R13, R13, R12 ;  /* 0x0000000c0d0d7220 */ /* 0x002fe40000400000 */
[----:B--2---:R-:W-:Y:S02]  /*03e0*/  FMUL R6, R14, R15 ;  /* 0x0000000f0e067220 */ /* 0x004fe40000400000 */
[----:B------:R-:W-:Y:S02]  /*03f0*/  FMUL R13, R2, R13 ;  /* 0x0000000d020d7220 */ /* 0x000fe40000400000 */
[----:B------:R-:W-:Y:S01]  /*0400*/  FMUL R6, R3, R6 ;  /* 0x0000000603067220 */ /* 0x000fe20000400000 */
[----:B0-----:R-:W-:-:S04]  /*0410*/  IMAD.WIDE R4, R0, 0x4, R4 ;  /* 0x0000000400047825 */ /* 0x001fc800078e0204 */
[----:B-----5:R-:W-:Y:S01]  /*0420*/  FFMA R8, R13, R11, R8 ;  /* 0x0000000b0d087223 */ /* 0x020fe20000000008 */
[----:B------:R-:W-:Y:S01]  /*0430*/  FFMA R9, R6, R10, R9 ;  /* 0x0000000a06097223 */ /* 0x000fe20000000009 */
[----:B------:R-:W-:Y:S06]  /*0440*/  @P4 EXIT ;  /* 0x000000000000494d */ /* 0x000fec0003800000 */
[----:B------:R-:W-:Y:S01]  /*0450*/  STG.E.64 desc[UR4][R4.64], R8 ;  /* 0x0000000804007986 */ /* 0x000fe2000c101b04 */
[----:B------:R-:W-:Y:S05]  /*0460*/  EXIT ;  /* 0x000000000000794d */ /* 0x000fea0003800000 */
.L_x_0:
[----:B------:R-:W-:-:S00]  /*0470*/  BRA `(.L_x_0) ;  /* 0xfffffffc00fc7947 */ /* 0x000fc0000383ffff */
[----:B------:R-:W-:-:S00]  /*0480*/  NOP ;  /* 0x0000000000007918 */ /* 0x000fc00000000000 */
[----:B------:R-:W-:-:S00]  /*0490*/  NOP ;  /* 0x0000000000007918 */ /* 0x000fc00000000000 */
[----:B------:R-:W-:-:S00]  /*04a0*/  NOP ;  /* 0x0000000000007918 */ /* 0x000fc00000000000 */
[----:B------:R-:W-:-:S00]  /*04b0*/  NOP ;  /* 0x0000000000007918 */ /* 0x000fc00000000000 */
[----:B------:R-:W-:-:S00]  /*04c0*/  NOP ;  /* 0x0000000000007918 */ /* 0x000fc00000000000 */
[----:B------:R-:W-:-:S00]  /*04d0*/  NOP ;  /* 0x0000000000007918 */ /* 0x000fc00000000000 */
[----:B------:R-:W-:-:S00]  /*04e0*/  NOP ;  /* 0x0000000000007918 */ /* 0x000fc00000000000 */
[----:B------:R-:W-:-:S00]  /*04f0*/  NOP ;  /* 0x0000000000007918 */ /* 0x000fc00000000000 */
.L_x_1:


//--------------------- .nv.global.init           --------------------------
	.section	.nv.global.init,"aw",@progbits
.nv.global.init:
	.type		_$_str,@object
	.size		_$_str,(_$_str_$_2 - _$_str)
_$_str:
        /*0000*/ 	.byte	0x5f, 0x5f, 0x43, 0x55, 0x44, 0x41, 0x5f, 0x46, 0x54, 0x5a, 0x00
	.type		_$_str_$_2,@object
	.size		_$_str_$_2,(.L_1 - _$_str_$_2)
_$_str_$_2:
        /*000b*/ 	.byte	0x5f, 0x5f, 0x43, 0x55, 0x44, 0x41, 0x5f, 0x50, 0x52, 0x45, 0x43, 0x5f, 0x53, 0x51, 0x52, 0x54
        /*001b*/ 	.byte	0x00
.L_1:


//--------------------- .nv.constant0.triton_poi_fused__native_batch_norm_legit_no_training_8 --------------------------
	.section	.nv.constant0.triton_poi_fused__native_batch_norm_legit_no_training_8,"a",@progbits
	.sectionflags	@""
	.align	4
.nv.constant0.triton_poi_fused__native_batch_norm_legit_no_training_8:
	.zero		580
